	.headerflags	@"EF_CUDA_TEXMODE_UNIFIED EF_CUDA_64BIT_ADDRESS EF_CUDA_ACCELERATORS EF_CUDA_SM90 EF_CUDA_VIRTUAL_SM(EF_CUDA_SM90)"
	.elftype	@"ET_EXEC"


//--------------------- .nv.info                  --------------------------
	.section	.nv.info,"",@"SHT_CUDA_INFO"
	.align	4


	//----- nvinfo : EIATTR_REGCOUNT
	.align		4
        /*0000*/ 	.byte	0x04, 0x2f
        /*0002*/ 	.short	(.L_3 - .L_2)
	.align		4
.L_2:
        /*0004*/ 	.word	index@(triton_poi_fused__native_batch_norm_legit_no_training_relu_threshold_backward_24)
        /*0008*/ 	.word	0x0000002c


	//----- nvinfo : EIATTR_MIN_STACK_SIZE
	.align		4
.L_3:
        /*000c*/ 	.byte	0x04, 0x12
        /*000e*/ 	.short	(.L_5 - .L_4)
	.align		4
.L_4:
        /*0010*/ 	.word	index@(triton_poi_fused__native_batch_norm_legit_no_training_relu_threshold_backward_24)
        /*0014*/ 	.word	0x00000000


	//----- nvinfo : EIATTR_FRAME_SIZE
	.align		4
.L_5:
        /*0018*/ 	.byte	0x04, 0x11
        /*001a*/ 	.short	(.L_7 - .L_6)
	.align		4
.L_6:
        /*001c*/ 	.word	index@(triton_poi_fused__native_batch_norm_legit_no_training_relu_threshold_backward_24)
        /*0020*/ 	.word	0x00000000


	//----- nvinfo : EIATTR_MIN_STACK_SIZE
	.align		4
.L_7:
        /*0024*/ 	.byte	0x04, 0x12
        /*0026*/ 	.short	(.L_9 - .L_8)
	.align		4
.L_8:
        /*0028*/ 	.word	index@(triton_poi_fused__native_batch_norm_legit_no_training_relu_threshold_backward_24)
        /*002c*/ 	.word	0x00000000
.L_9:


//--------------------- .nv.info.triton_poi_fused__native_batch_norm_legit_no_training_relu_threshold_backward_24 --------------------------
	.section	.nv.info.triton_poi_fused__native_batch_norm_legit_no_training_relu_threshold_backward_24,"",@"SHT_CUDA_INFO"
	.sectionflags	@""
	.align	4


	//----- nvinfo : EIATTR_CUDA_API_VERSION
	.align		4
        /*0000*/ 	.byte	0x04, 0x37
        /*0002*/ 	.short	(.L_11 - .L_10)
.L_10:
        /*0004*/ 	.word	0x0000007c


	//----- nvinfo : EIATTR_KPARAM_INFO
	.align		4
.L_11:
        /*0008*/ 	.byte	0x04, 0x17
        /*000a*/ 	.short	(.L_13 - .L_12)
.L_12:
        /*000c*/ 	.word	0x00000000
        /*0010*/ 	.short	0x0008
        /*0012*/ 	.short	0x003c
        /*0014*/ 	.byte	0x00, 0xf0, 0x11, 0x00


	//----- nvinfo : EIATTR_KPARAM_INFO
	.align		4
.L_13:
        /*0018*/ 	.byte	0x04, 0x17
        /*001a*/ 	.short	(.L_15 - .L_14)
.L_14:
        /*001c*/ 	.word	0x00000000
        /*0020*/ 	.short	0x0007
        /*0022*/ 	.short	0x0038
        /*0024*/ 	.byte	0x00, 0xf0, 0x11, 0x00


	//----- nvinfo : EIATTR_KPARAM_INFO
	.align		4
.L_15:
        /*0028*/ 	.byte	0x04, 0x17
        /*002a*/ 	.short	(.L_17 - .L_16)
.L_16:
        /*002c*/ 	.word	0x00000000
        /*0030*/ 	.short	0x0006
        /*0032*/ 	.short	0x0030
        /*0034*/ 	.byte	0x00, 0xf4, 0x21, 0x00


	//----- nvinfo : EIATTR_KPARAM_INFO
	.align		4
.L_17:
        /*0038*/ 	.byte	0x04, 0x17
        /*003a*/ 	.short	(.L_19 - .L_18)
.L_18:
        /*003c*/ 	.word	0x00000000
        /*0040*/ 	.short	0x0005
        /*0042*/ 	.short	0x0028
        /*0044*/ 	.byte	0x00, 0xf4, 0x21, 0x00


	//----- nvinfo : EIATTR_KPARAM_INFO
	.align		4
.L_19:
        /*0048*/ 	.byte	0x04, 0x17
        /*004a*/ 	.short	(.L_21 - .L_20)
.L_20:
        /*004c*/ 	.word	0x00000000
        /*0050*/ 	.short	0x0004
        /*0052*/ 	.short	0x0020
        /*0054*/ 	.byte	0x00, 0xf4, 0x21, 0x00


	//----- nvinfo : EIATTR_KPARAM_INFO
	.align		4
.L_21:
        /*0058*/ 	.byte	0x04, 0x17
        /*005a*/ 	.short	(.L_23 - .L_22)
.L_22:
        /*005c*/ 	.word	0x00000000
        /*0060*/ 	.short	0x0003
        /*0062*/ 	.short	0x0018
        /*0064*/ 	.byte	0x00, 0xf4, 0x21, 0x00


	//----- nvinfo : EIATTR_KPARAM_INFO
	.align		4
.L_23:
        /*0068*/ 	.byte	0x04, 0x17
        /*006a*/ 	.short	(.L_25 - .L_24)
.L_24:
        /*006c*/ 	.word	0x00000000
        /*0070*/ 	.short	0x0002
        /*0072*/ 	.short	0x0010
        /*0074*/ 	.byte	0x00, 0xf4, 0x21, 0x00


	//----- nvinfo : EIATTR_KPARAM_INFO
	.align		4
.L_25:
        /*0078*/ 	.byte	0x04, 0x17
        /*007a*/ 	.short	(.L_27 - .L_26)
.L_26:
        /*007c*/ 	.word	0x00000000
        /*0080*/ 	.short	0x0001
        /*0082*/ 	.short	0x0008
        /*0084*/ 	.byte	0x00, 0xf4, 0x21, 0x00


	//----- nvinfo : EIATTR_KPARAM_INFO
	.align		4
.L_27:
        /*0088*/ 	.byte	0x04, 0x17
        /*008a*/ 	.short	(.L_29 - .L_28)
.L_28:
        /*008c*/ 	.word	0x00000000
        /*0090*/ 	.short	0x0000
        /*0092*/ 	.short	0x0000
        /*0094*/ 	.byte	0x00, 0xf4, 0x21, 0x00


	//----- nvinfo : EIATTR_SPARSE_MMA_MASK
	.align		4
.L_29:
        /*0098*/ 	.byte	0x03, 0x50
        /*009a*/ 	.short	0x0000


	//----- nvinfo : EIATTR_MAXREG_COUNT
	.align		4
        /*009c*/ 	.byte	0x03, 0x1b
        /*009e*/ 	.short	0x00ff


	//----- nvinfo : EIATTR_EXIT_INSTR_OFFSETS
	.align		4
        /*00a0*/ 	.byte	0x04, 0x1c
        /*00a2*/ 	.short	(.L_31 - .L_30)


	//   ....[0]....
.L_30:
        /*00a4*/ 	.word	0x00001290


	//   ....[1]....
        /*00a8*/ 	.word	0x000012b0


	//----- nvinfo : EIATTR_REQNTID
	.align		4
.L_31:
        /*00ac*/ 	.byte	0x04, 0x10
        /*00ae*/ 	.short	(.L_33 - .L_32)
.L_32:
        /*00b0*/ 	.word	0x00000080
        /*00b4*/ 	.word	0x00000001
        /*00b8*/ 	.word	0x00000001


	//----- nvinfo : EIATTR_CBANK_PARAM_SIZE
	.align		4
.L_33:
        /*00bc*/ 	.byte	0x03, 0x19
        /*00be*/ 	.short	0x0040


	//----- nvinfo : EIATTR_PARAM_CBANK
	.align		4
        /*00c0*/ 	.byte	0x04, 0x0a
        /*00c2*/ 	.short	(.L_35 - .L_34)
	.align		4
.L_34:
        /*00c4*/ 	.word	index@(.nv.constant0.triton_poi_fused__native_batch_norm_legit_no_training_relu_threshold_backward_24)
        /*00c8*/ 	.short	0x0210
        /*00ca*/ 	.short	0x0040


	//----- nvinfo : EIATTR_SW_WAR
	.align		4
.L_35:
        /*00cc*/ 	.byte	0x04, 0x36
        /*00ce*/ 	.short	(.L_37 - .L_36)
.L_36:
        /*00d0*/ 	.word	0x00000008
.L_37:


//--------------------- .nv.callgraph             --------------------------
	.section	.nv.callgraph,"",@"SHT_CUDA_CALLGRAPH"
	.align	4
	.sectionentsize	8
	.align		4
        /*0000*/ 	.word	0x00000000
	.align		4
        /*0004*/ 	.word	0xffffffff
	.align		4
        /*0008*/ 	.word	0x00000000
	.align		4
        /*000c*/ 	.word	0xfffffffe
	.align		4
        /*0010*/ 	.word	0x00000000
	.align		4
        /*0014*/ 	.word	0xfffffffd
	.align		4
        /*0018*/ 	.word	0x00000000
	.align		4
        /*001c*/ 	.word	0xfffffffc


//--------------------- .nv.constant4             --------------------------
	.section	.nv.constant4,"a",@progbits
	.align	8
	.align		8
.nv.constant4:
        /*0000*/ 	.dword	_$_str
	.align		8
        /*0008*/ 	.dword	_$_str_$_2


//--------------------- .text.triton_poi_fused__native_batch_norm_legit_no_training_relu_threshold_backward_24 --------------------------
	.section	.text.triton_poi_fused__native_batch_norm_legit_no_training_relu_threshold_backward_24,"ax",@progbits
	.sectionflags	@"SHF_BARRIERS=1"
	.align	128
        .global         triton_poi_fused__native_batch_norm_legit_no_training_relu_threshold_backward_24
        .type           triton_poi_fused__native_batch_norm_legit_no_training_relu_threshold_backward_24,@function
        .size           triton_poi_fused__native_batch_norm_legit_no_training_relu_threshold_backward_24,(.L_x_1 - triton_poi_fused__native_batch_norm_legit_no_training_relu_threshold_backward_24)
        .other          triton_poi_fused__native_batch_norm_legit_no_training_relu_threshold_backward_24,@"STO_CUDA_ENTRY STV_DEFAULT"
triton_poi_fused__native_batch_norm_legit_no_training_relu_threshold_backward_24:
.text.triton_poi_fused__native_batch_norm_legit_no_training_relu_threshold_backward_24:
[----:B------:R-:W0:Y:S01]  /*0000*/  LDC R1, c[0x0][0x28] ;  /* 0x00000a00ff017b82 */ /* 0x000e220000000800 */
[----:B------:R-:W1:Y:S07]  /*0010*/  S2R R0, SR_TID.X ;  /* 0x0000000000007919 */ /* 0x000e6e0000002100 */
[----:B------:R-:W2:Y:S01]  /*0020*/  LDC.64 R32, c[0x0][0x220] ;  /* 0x00008800ff207b82 */ /* 0x000ea20000000a00 */
[----:B------:R-:W-:Y:S02]  /*0030*/  CS2R R24, SRZ ;  /* 0x0000000000187805 */ /* 0x000fe4000001ff00 */
[----:B------:R-:W-:Y:S01]  /*0040*/  CS2R R26, SRZ ;  /* 0x00000000001a7805 */ /* 0x000fe2000001ff00 */
[----:B------:R-:W3:Y:S01]  /*0050*/  S2R R29, SR_CTAID.Y ;  /* 0x00000000001d7919 */ /* 0x000ee20000002600 */
[----:B------:R-:W-:-:S03]  /*0060*/  ULDC.64 UR6, c[0x0][0x208] ;  /* 0x0000820000067ab9 */ /* 0x000fc60000000a00 */
[----:B------:R-:W4:Y:S08]  /*0070*/  LDC.64 R34, c[0x0][0x218] ;  /* 0x00008600ff227b82 */ /* 0x000f300000000a00 */
[----:B------:R-:W5:Y:S01]  /*0080*/  LDC.64 R40, c[0x0][0x210] ;  /* 0x00008400ff287b82 */ /* 0x000f620000000a00 */
[----:B------:R-:W-:Y:S02]  /*0090*/  CS2R R8, SRZ ;  /* 0x0000000000087805 */ /* 0x000fe4000001ff00 */
[----:B------:R-:W-:-:S02]  /*00a0*/  CS2R R10, SRZ ;  /* 0x00000000000a7805 */ /* 0x000fc4000001ff00 */
[----:B------:R-:W-:Y:S02]  /*00b0*/  CS2R R20, SRZ ;  /* 0x0000000000147805 */ /* 0x000fe4000001ff00 */
[----:B------:R-:W-:Y:S01]  /*00c0*/  CS2R R22, SRZ ;  /* 0x0000000000167805 */ /* 0x000fe2000001ff00 */
[----:B------:R-:W5:Y:S01]  /*00d0*/  LDC.64 R38, c[0x0][0x228] ;  /* 0x00008a00ff267b82 */ /* 0x000f620000000a00 */
[----:B-1----:R-:W-:-:S07]  /*00e0*/  IMAD.SHL.U32 R28, R0, 0x8, RZ ;  /* 0x00000008001c7824 */ /* 0x002fce00078e00ff */
[----:B------:R-:W1:Y:S01]  /*00f0*/  LDC.64 R36, c[0x0][0x230] ;  /* 0x00008c00ff247b82 */ /* 0x000e620000000a00 */
[----:B---3--:R-:W-:Y:S01]  /*0100*/  IMAD.SHL.U32 R29, R29, 0x400, RZ ;  /* 0x000004001d1d7824 */ /* 0x008fe200078e00ff */
[----:B------:R-:W-:-:S04]  /*0110*/  LOP3.LUT R28, R28, 0x3f8, RZ, 0xc0, !PT ;  /* 0x000003f81c1c7812 */ /* 0x000fc800078ec0ff */
[----:B------:R-:W-:-:S04]  /*0120*/  LOP3.LUT R3, R29, R28, RZ, 0xfc, !PT ;  /* 0x0000001c1d037212 */ /* 0x000fc800078efcff */
[C---:B------:R-:W-:Y:S01]  /*0130*/  ISETP.GE.AND P0, PT, R3.reuse, 0xa00, PT ;  /* 0x00000a000300780c */ /* 0x040fe20003f06270 */
[----:B------:R-:W-:-:S05]  /*0140*/  IMAD.HI R2, R3, 0x66666667, RZ ;  /* 0x6666666703027827 */ /* 0x000fca00078e02ff */
[----:B------:R-:W-:-:S04]  /*0150*/  SHF.R.U32.HI R5, RZ, 0x1f, R2 ;  /* 0x0000001fff057819 */ /* 0x000fc80000011602 */
[----:B------:R-:W-:-:S05]  /*0160*/  LEA.HI.SX32 R5, R2, R5, 0x18 ;  /* 0x0000000502057211 */ /* 0x000fca00078fc2ff */
[----:B------:R-:W-:-:S04]  /*0170*/  IMAD R13, R5, -0x280, R3 ;  /* 0xfffffd80050d7824 */ /* 0x000fc800078e0203 */
[----:B--2---:R-:W-:-:S05]  /*0180*/  IMAD.WIDE R6, R13, 0x4, R32 ;  /* 0x000000040d067825 */ /* 0x004fca00078e0220 */
[----:B------:R5:W2:Y:S01]  /*0190*/  @!P0 LDG.E.EL.128 R24, desc[UR6][R6.64] ;  /* 0x0000000606188981 */ /* 0x000aa2000c2e1d00 */
[----:B----4-:R-:W-:Y:S01]  /*01a0*/  IMAD.WIDE R14, R13, 0x4, R34 ;  /* 0x000000040d0e7825 */ /* 0x010fe200078e0222 */
[----:B------:R-:W3:Y:S04]  /*01b0*/  S2R R2, SR_CTAID.X ;  /* 0x0000000000027919 */ /* 0x000ee80000002500 */
[----:B------:R-:W4:Y:S01]  /*01c0*/  @!P0 LDG.E.EL.128 R20, desc[UR6][R14.64] ;  /* 0x000000060e148981 */ /* 0x000f22000c2e1d00 */
[----:B---3--:R-:W-:Y:S01]  /*01d0*/  ISETP.GE.AND P1, PT, R2, 0x100, PT ;  /* 0x000001000200780c */ /* 0x008fe20003f26270 */
[----:B------:R-:W-:-:S03]  /*01e0*/  IMAD R4, R5, 0x100, R2 ;  /* 0x0000010005047824 */ /* 0x000fc600078e0202 */
[----:B------:R-:W-:Y:S01]  /*01f0*/  ISETP.LT.AND P1, PT, R3, 0xa00, !P1 ;  /* 0x00000a000300780c */ /* 0x000fe20004f21270 */
[----:B------:R-:W-:-:S04]  /*0200*/  IMAD R4, R4, 0x280, RZ ;  /* 0x0000028004047824 */ /* 0x000fc800078e02ff */
[----:B------:R-:W-:-:S04]  /*0210*/  IMAD.IADD R3, R13, 0x1, R4 ;  /* 0x000000010d037824 */ /* 0x000fc800078e0204 */
[----:B-----5:R-:W-:-:S05]  /*0220*/  IMAD.WIDE R6, R3, 0x4, R40 ;  /* 0x0000000403067825 */ /* 0x020fca00078e0228 */
[----:B------:R3:W4:Y:S01]  /*0230*/  @P1 LDG.E.EL.128 R8, desc[UR6][R6.64] ;  /* 0x0000000606081981 */ /* 0x000722000c2e1d00 */
[----:B------:R-:W-:-:S05]  /*0240*/  LOP3.LUT R30, R29, 0x4, R28, 0xfe, !PT ;  /* 0x000000041d1e7812 */ /* 0x000fca00078efe1c */
[----:B------:R-:W-:-:S05]  /*0250*/  IMAD.HI R5, R30, 0x66666667, RZ ;  /* 0x666666671e057827 */ /* 0x000fca00078e02ff */
[----:B---3--:R-:W-:-:S04]  /*0260*/  SHF.R.U32.HI R6, RZ, 0x1f, R5 ;  /* 0x0000001fff067819 */ /* 0x008fc80000011605 */
[----:B------:R-:W-:-:S05]  /*0270*/  LEA.HI.SX32 R7, R5, R6, 0x18 ;  /* 0x0000000605077211 */ /* 0x000fca00078fc2ff */
[----:B------:R-:W-:Y:S02]  /*0280*/  IMAD R30, R7, -0x280, R30 ;  /* 0xfffffd80071e7824 */ /* 0x000fe400078e021e */
[----:B------:R-:W-:Y:S02]  /*0290*/  IMAD.MOV.U32 R31, RZ, RZ, 0x3e800000 ;  /* 0x3e800000ff1f7424 */ /* 0x000fe400078e00ff */
[----:B------:R-:W-:-:S04]  /*02a0*/  IMAD.IADD R7, R30, 0x1, R4 ;  /* 0x000000011e077824 */ /* 0x000fc800078e0204 */
[----:B------:R-:W-:Y:S01]  /*02b0*/  IMAD.WIDE R40, R7, 0x4, R40 ;  /* 0x0000000407287825 */ /* 0x000fe200078e0228 */
[----:B------:R-:W-:Y:S02]  /*02c0*/  CS2R R16, SRZ ;  /* 0x0000000000107805 */ /* 0x000fe4000001ff00 */
[----:B------:R-:W-:Y:S01]  /*02d0*/  CS2R R18, SRZ ;  /* 0x0000000000127805 */ /* 0x000fe2000001ff00 */
[----:B0-----:R-:W-:-:S05]  /*02e0*/  IMAD.WIDE R14, R13, 0x4, R38 ;  /* 0x000000040d0e7825 */ /* 0x001fca00078e0226 */
[----:B------:R-:W3:Y:S01]  /*02f0*/  @!P0 LDG.E.EL.128 R16, desc[UR6][R14.64] ;  /* 0x000000060e108981 */ /* 0x000ee2000c2e1d00 */
[----:B--2---:R-:W-:Y:S01]  /*0300*/  FADD R27, R27, 9.9999997473787516356e-06 ;  /* 0x3727c5ac1b1b7421 */ /* 0x004fe20000000000 */
[----:B------:R-:W-:-:S04]  /*0310*/  FADD R26, R26, 9.9999997473787516356e-06 ;  /* 0x3727c5ac1a1a7421 */ /* 0x000fc80000000000 */
[----:B------:R-:W0:Y:S08]  /*0320*/  MUFU.SQRT R12, R26 ;  /* 0x0000001a000c7308 */ /* 0x000e300000002000 */
[----:B------:R-:W2:Y:S01]  /*0330*/  MUFU.SQRT R27, R27 ;  /* 0x0000001b001b7308 */ /* 0x000ea20000002000 */
[C---:B0-----:R-:W-:Y:S02]  /*0340*/  FSETP.GT.AND P2, PT, R12.reuse, 8.50705917302346158658e+37, PT ;  /* 0x7e8000000c00780b */ /* 0x041fe40003f44000 */
[----:B------:R-:W-:-:S02]  /*0350*/  FSETP.GEU.AND P4, PT, R12, 1.175494350822287508e-38, PT ;  /* 0x008000000c00780b */ /* 0x000fc40003f8e000 */
[C---:B--2---:R-:W-:Y:S02]  /*0360*/  FSETP.GT.AND P3, PT, R27.reuse, 8.50705917302346158658e+37, PT ;  /* 0x7e8000001b00780b */ /* 0x044fe40003f64000 */
[----:B------:R-:W-:-:S07]  /*0370*/  FSETP.GEU.AND P5, PT, R27, 1.175494350822287508e-38, PT ;  /* 0x008000001b00780b */ /* 0x000fce0003fae000 */
[----:B------:R-:W-:-:S04]  /*0380*/  @P2 FMUL R12, R12, 0.25 ;  /* 0x3e8000000c0c2820 */ /* 0x000fc80000400000 */
[----:B------:R-:W-:Y:S01]  /*0390*/  @!P4 FMUL R12, R12, 16777216 ;  /* 0x4b8000000c0cc820 */ /* 0x000fe20000400000 */
[----:B------:R-:W-:-:S04]  /*03a0*/  @P3 FMUL R27, R27, 0.25 ;  /* 0x3e8000001b1b3820 */ /* 0x000fc80000400000 */
[----:B------:R-:W-:Y:S01]  /*03b0*/  @!P5 FMUL R27, R27, 16777216 ;  /* 0x4b8000001b1bd820 */ /* 0x000fe20000400000 */
[----:B------:R-:W0:Y:S01]  /*03c0*/  MUFU.RCP R5, R12 ;  /* 0x0000000c00057308 */ /* 0x000e220000001000 */
[----:B------:R-:W-:-:S07]  /*03d0*/  FSEL R6, R31, 1, P2 ;  /* 0x3f8000001f067808 */ /* 0x000fce0001000000 */
[----:B------:R-:W2:Y:S01]  /*03e0*/  MUFU.RCP R4, R27 ;  /* 0x0000001b00047308 */ /* 0x000ea20000001000 */
[----:B------:R-:W-:Y:S01]  /*03f0*/  FSEL R7, R31, 1, P3 ;  /* 0x3f8000001f077808 */ /* 0x000fe20001800000 */
[----:B------:R-:W-:-:S04]  /*0400*/  @!P4 FMUL R6, R6, 16777216 ;  /* 0x4b8000000606c820 */ /* 0x000fc80000400000 */
[----:B------:R-:W-:Y:S01]  /*0410*/  @!P5 FMUL R7, R7, 16777216 ;  /* 0x4b8000000707d820 */ /* 0x000fe20000400000 */
[----:B----4-:R-:W-:Y:S01]  /*0420*/  FADD R10, -R22, R10 ;  /* 0x0000000a160a7221 */ /* 0x010fe20000000100 */
[----:B0-----:R-:W-:Y:S01]  /*0430*/  FMUL R5, R5, R6 ;  /* 0x0000000605057220 */ /* 0x001fe20000400000 */
[----:B------:R-:W-:Y:S01]  /*0440*/  FADD R11, -R23, R11 ;  /* 0x0000000b170b7221 */ /* 0x000fe20000000100 */
[----:B------:R-:W-:Y:S01]  /*0450*/  FADD R21, -R21, R9 ;  /* 0x0000000915157221 */ /* 0x000fe20000000100 */
[----:B--2---:R-:W-:Y:S01]  /*0460*/  FMUL R4, R4, R7 ;  /* 0x0000000704047220 */ /* 0x004fe20000400000 */
[----:B------:R-:W-:Y:S01]  /*0470*/  FMUL R9, R5, R10 ;  /* 0x0000000a05097220 */ /* 0x000fe20000400000 */
[----:B------:R-:W-:Y:S02]  /*0480*/  CS2R R6, SRZ ;  /* 0x0000000000067805 */ /* 0x000fe4000001ff00 */
[----:B------:R-:W-:Y:S01]  /*0490*/  FMUL R12, R4, R11 ;  /* 0x0000000b040c7220 */ /* 0x000fe20000400000 */
[----:B------:R-:W-:Y:S01]  /*04a0*/  CS2R R4, SRZ ;  /* 0x0000000000047805 */ /* 0x000fe2000001ff00 */
[----:B-1----:R-:W-:-:S05]  /*04b0*/  IMAD.WIDE R10, R13, 0x4, R36 ;  /* 0x000000040d0a7825 */ /* 0x002fca00078e0224 */
[----:B------:R-:W3:Y:S01]  /*04c0*/  @!P0 LDG.E.EL.128 R4, desc[UR6][R10.64] ;  /* 0x000000060a048981 */ /* 0x000ee2000c2e1d00 */
[----:B------:R-:W-:Y:S01]  /*04d0*/  CS2R R26, SRZ ;  /* 0x00000000001a7805 */ /* 0x000fe2000001ff00 */
[----:B------:R-:W-:-:S04]  /*04e0*/  IMAD.WIDE R34, R30, 0x4, R34 ;  /* 0x000000041e227825 */ /* 0x000fc800078e0222 */
[----:B---3--:R-:W-:Y:S01]  /*04f0*/  FFMA R19, R12, R19, R7 ;  /* 0x000000130c137223 */ /* 0x008fe20000000007 */
[----:B------:R-:W-:Y:S01]  /*0500*/  FADD R7, R24, 9.9999997473787516356e-06 ;  /* 0x3727c5ac18077421 */ /* 0x000fe20000000000 */
[----:B------:R-:W-:-:S05]  /*0510*/  FFMA R18, R9, R18, R6 ;  /* 0x0000001209127223 */ /* 0x000fca0000000006 */
[----:B------:R-:W0:Y:S01]  /*0520*/  MUFU.SQRT R7, R7 ;  /* 0x0000000700077308 */ /* 0x000e220000002000 */
[----:B------:R-:W-:-:S07]  /*0530*/  FADD R6, R25, 9.9999997473787516356e-06 ;  /* 0x3727c5ac19067421 */ /* 0x000fce0000000000 */
[----:B------:R-:W1:Y:S01]  /*0540*/  MUFU.SQRT R11, R6 ;  /* 0x00000006000b7308 */ /* 0x000e620000002000 */
[C---:B0-----:R-:W-:Y:S02]  /*0550*/  FSETP.GT.AND P2, PT, R7.reuse, 8.50705917302346158658e+37, PT ;  /* 0x7e8000000700780b */ /* 0x041fe40003f44000 */
[----:B------:R-:W-:Y:S02]  /*0560*/  FSETP.GEU.AND P4, PT, R7, 1.175494350822287508e-38, PT ;  /* 0x008000000700780b */ /* 0x000fe40003f8e000 */
[C---:B-1----:R-:W-:Y:S02]  /*0570*/  FSETP.GT.AND P3, PT, R11.reuse, 8.50705917302346158658e+37, PT ;  /* 0x7e8000000b00780b */ /* 0x042fe40003f64000 */
[----:B------:R-:W-:-:S07]  /*0580*/  FSETP.GEU.AND P5, PT, R11, 1.175494350822287508e-38, PT ;  /* 0x008000000b00780b */ /* 0x000fce0003fae000 */
[----:B------:R-:W-:-:S04]  /*0590*/  @P2 FMUL R7, R7, 0.25 ;  /* 0x3e80000007072820 */ /* 0x000fc80000400000 */
[----:B------:R-:W-:Y:S01]  /*05a0*/  @!P4 FMUL R7, R7, 16777216 ;  /* 0x4b8000000707c820 */ /* 0x000fe20000400000 */
[----:B------:R-:W-:-:S05]  /*05b0*/  @P3 FMUL R11, R11, 0.25 ;  /* 0x3e8000000b0b3820 */ /* 0x000fca0000400000 */
[----:B------:R-:W0:Y:S01]  /*05c0*/  MUFU.RCP R7, R7 ;  /* 0x0000000700077308 */ /* 0x000e220000001000 */
[----:B------:R-:W-:Y:S01]  /*05d0*/  @!P5 FMUL R11, R11, 16777216 ;  /* 0x4b8000000b0bd820 */ /* 0x000fe20000400000 */
[----:B------:R-:W-:Y:S01]  /*05e0*/  FSEL R6, R31, 1, P2 ;  /* 0x3f8000001f067808 */ /* 0x000fe20001000000 */
[----:B------:R-:W-:-:S05]  /*05f0*/  FADD R9, -R20, R8 ;  /* 0x0000000814097221 */ /* 0x000fca0000000100 */
[----:B------:R-:W1:Y:S01]  /*0600*/  MUFU.RCP R11, R11 ;  /* 0x0000000b000b7308 */ /* 0x000e620000001000 */
[----:B------:R-:W-:Y:S01]  /*0610*/  @!P4 FMUL R6, R6, 16777216 ;  /* 0x4b8000000606c820 */ /* 0x000fe20000400000 */
[----:B------:R-:W-:-:S03]  /*0620*/  CS2R R24, SRZ ;  /* 0x0000000000187805 */ /* 0x000fc6000001ff00 */
[----:B0-----:R-:W-:Y:S01]  /*0630*/  FMUL R8, R7, R6 ;  /* 0x0000000607087220 */ /* 0x001fe20000400000 */
[----:B------:R-:W-:Y:S02]  /*0640*/  FSEL R6, R31, 1, P3 ;  /* 0x3f8000001f067808 */ /* 0x000fe40001800000 */
[----:B------:R0:W2:Y:S03]  /*0650*/  @!P0 LDG.E.EL.128 R24, desc[UR6][R34.64] ;  /* 0x0000000622188981 */ /* 0x0000a6000c2e1d00 */
[----:B------:R-:W-:Y:S01]  /*0660*/  @!P5 FMUL R6, R6, 16777216 ;  /* 0x4b8000000606d820 */ /* 0x000fe20000400000 */
[----:B------:R-:W-:Y:S01]  /*0670*/  FMUL R7, R8, R9 ;  /* 0x0000000908077220 */ /* 0x000fe20000400000 */
[----:B------:R-:W-:Y:S02]  /*0680*/  CS2R R8, SRZ ;  /* 0x0000000000087805 */ /* 0x000fe4000001ff00 */
[----:B-1----:R-:W-:Y:S01]  /*0690*/  FMUL R6, R11, R6 ;  /* 0x000000060b067220 */ /* 0x002fe20000400000 */
[----:B------:R-:W-:Y:S01]  /*06a0*/  CS2R R10, SRZ ;  /* 0x00000000000a7805 */ /* 0x000fe2000001ff00 */
[----:B0-----:R-:W-:-:S05]  /*06b0*/  IMAD.WIDE R34, R30, 0x4, R32 ;  /* 0x000000041e227825 */ /* 0x001fca00078e0220 */
[----:B------:R-:W3:Y:S01]  /*06c0*/  @!P0 LDG.E.EL.128 R8, desc[UR6][R34.64] ;  /* 0x0000000622088981 */ /* 0x000ee2000c2e1d00 */
[----:B------:R-:W-:Y:S02]  /*06d0*/  CS2R R12, SRZ ;  /* 0x00000000000c7805 */ /* 0x000fe4000001ff00 */
[----:B------:R-:W-:Y:S01]  /*06e0*/  CS2R R14, SRZ ;  /* 0x00000000000e7805 */ /* 0x000fe2000001ff00 */
[----:B------:R-:W-:Y:S01]  /*06f0*/  FMUL R6, R6, R21 ;  /* 0x0000001506067220 */ /* 0x000fe20000400000 */
[----:B------:R-:W-:-:S04]  /*0700*/  FFMA R16, R7, R16, R4 ;  /* 0x0000001007107223 */ /* 0x000fc80000000004 */
[----:B------:R-:W2:Y:S01]  /*0710*/  @P1 LDG.E.EL.128 R12, desc[UR6][R40.64] ;  /* 0x00000006280c1981 */ /* 0x000ea2000c2e1d00 */
[----:B------:R-:W-:Y:S01]  /*0720*/  FFMA R17, R6, R17, R5 ;  /* 0x0000001106117223 */ /* 0x000fe20000000005 */
[----:B------:R-:W-:Y:S02]  /*0730*/  CS2R R4, SRZ ;  /* 0x0000000000047805 */ /* 0x000fe4000001ff00 */
[----:B------:R-:W-:Y:S01]  /*0740*/  CS2R R6, SRZ ;  /* 0x0000000000067805 */ /* 0x000fe2000001ff00 */
[----:B------:R-:W-:-:S04]  /*0750*/  IMAD.WIDE R38, R30, 0x4, R38 ;  /* 0x000000041e267825 */ /* 0x000fc800078e0226 */
[----:B------:R-:W-:Y:S01]  /*0760*/  IMAD.WIDE R36, R30, 0x4, R36 ;  /* 0x000000041e247825 */ /* 0x000fe200078e0224 */
[----:B------:R-:W4:Y:S03]  /*0770*/  @!P0 LDG.E.EL.128 R4, desc[UR6][R38.64] ;  /* 0x0000000626048981 */ /* 0x000f26000c2e1d00 */
[----:B---3--:R-:W-:Y:S01]  /*0780*/  FADD R8, R8, 9.9999997473787516356e-06 ;  /* 0x3727c5ac08087421 */ /* 0x008fe20000000000 */
[----:B------:R-:W-:Y:S01]  /*0790*/  FADD R9, R9, 9.9999997473787516356e-06 ;  /* 0x3727c5ac09097421 */ /* 0x000fe20000000000 */
[----:B------:R-:W-:Y:S01]  /*07a0*/  FADD R10, R10, 9.9999997473787516356e-06 ;  /* 0x3727c5ac0a0a7421 */ /* 0x000fe20000000000 */
[----:B------:R-:W-:Y:S01]  /*07b0*/  FADD R11, R11, 9.9999997473787516356e-06 ;  /* 0x3727c5ac0b0b7421 */ /* 0x000fe20000000000 */
[----:B------:R-:W0:Y:S08]  /*07c0*/  MUFU.SQRT R20, R8 ;  /* 0x0000000800147308 */ /* 0x000e300000002000 */
[----:B------:R1:W3:Y:S08]  /*07d0*/  MUFU.SQRT R22, R9 ;  /* 0x0000000900167308 */ /* 0x0002f00000002000 */
[----:B------:R-:W5:Y:S01]  /*07e0*/  MUFU.SQRT R23, R10 ;  /* 0x0000000a00177308 */ /* 0x000f620000002000 */
[----:B-1----:R-:W-:-:S07]  /*07f0*/  CS2R R8, SRZ ;  /* 0x0000000000087805 */ /* 0x002fce000001ff00 */
[----:B------:R1:W0:Y:S02]  /*0800*/  MUFU.SQRT R32, R11 ;  /* 0x0000000b00207308 */ /* 0x0002240000002000 */
[----:B-1----:R-:W-:-:S06]  /*0810*/  CS2R R10, SRZ ;  /* 0x00000000000a7805 */ /* 0x002fcc000001ff00 */
[----:B------:R-:W4:Y:S01]  /*0820*/  @!P0 LDG.E.EL.128 R8, desc[UR6][R36.64] ;  /* 0x0000000624088981 */ /* 0x000f22000c2e1d00 */
[----:B0-----:R-:W-:Y:S02]  /*0830*/  FSETP.GT.AND P3, PT, R20, 8.50705917302346158658e+37, PT ;  /* 0x7e8000001400780b */ /* 0x001fe40003f64000 */
[----:B---3--:R-:W-:Y:S02]  /*0840*/  FSETP.GT.AND P4, PT, R22, 8.50705917302346158658e+37, PT ;  /* 0x7e8000001600780b */ /* 0x008fe40003f84000 */
[----:B-----5:R-:W-:Y:S02]  /*0850*/  FSETP.GT.AND P5, PT, R23, 8.50705917302346158658e+37, PT ;  /* 0x7e8000001700780b */ /* 0x020fe40003fa4000 */
[----:B------:R-:W-:Y:S02]  /*0860*/  FSETP.GEU.AND P2, PT, R20, 1.175494350822287508e-38, PT ;  /* 0x008000001400780b */ /* 0x000fe40003f4e000 */
[C---:B------:R-:W-:Y:S02]  /*0870*/  FSEL R21, R31.reuse, 1, P3 ;  /* 0x3f8000001f157808 */ /* 0x040fe40001800000 */
[----:B------:R-:W-:-:S03]  /*0880*/  FSEL R33, R31, 1, P4 ;  /* 0x3f8000001f217808 */ /* 0x000fc60002000000 */
[----:B------:R-:W-:Y:S01]  /*0890*/  @P3 FMUL R20, R20, 0.25 ;  /* 0x3e80000014143820 */ /* 0x000fe20000400000 */
[C---:B------:R-:W-:Y:S01]  /*08a0*/  FSETP.GEU.AND P3, PT, R22.reuse, 1.175494350822287508e-38, PT ;  /* 0x008000001600780b */ /* 0x040fe20003f6e000 */
[----:B------:R-:W-:Y:S01]  /*08b0*/  @P4 FMUL R22, R22, 0.25 ;  /* 0x3e80000016164820 */ /* 0x000fe20000400000 */
[C---:B------:R-:W-:Y:S01]  /*08c0*/  FSETP.GEU.AND P4, PT, R23.reuse, 1.175494350822287508e-38, PT ;  /* 0x008000001700780b */ /* 0x040fe20003f8e000 */
[----:B------:R-:W-:Y:S01]  /*08d0*/  @P5 FMUL R23, R23, 0.25 ;  /* 0x3e80000017175820 */ /* 0x000fe20000400000 */
[----:B------:R-:W-:Y:S02]  /*08e0*/  FSEL R34, R31, 1, P5 ;  /* 0x3f8000001f227808 */ /* 0x000fe40002800000 */
[C---:B------:R-:W-:Y:S02]  /*08f0*/  FSETP.GT.AND P5, PT, R32.reuse, 8.50705917302346158658e+37, PT ;  /* 0x7e8000002000780b */ /* 0x040fe40003fa4000 */
[----:B------:R-:W-:Y:S01]  /*0900*/  FSETP.GEU.AND P6, PT, R32, 1.175494350822287508e-38, PT ;  /* 0x008000002000780b */ /* 0x000fe20003fce000 */
[----:B------:R-:W-:-:S04]  /*0910*/  @!P2 FMUL R20, R20, 16777216 ;  /* 0x4b8000001414a820 */ /* 0x000fc80000400000 */
[----:B------:R-:W-:Y:S02]  /*0920*/  @!P3 FMUL R22, R22, 16777216 ;  /* 0x4b8000001616b820 */ /* 0x000fe40000400000 */
[----:B------:R-:W-:-:S04]  /*0930*/  @!P4 FMUL R23, R23, 16777216 ;  /* 0x4b8000001717c820 */ /* 0x000fc80000400000 */
[----:B------:R-:W-:-:S04]  /*0940*/  @P5 FMUL R32, R32, 0.25 ;  /* 0x3e80000020205820 */ /* 0x000fc80000400000 */
[----:B------:R-:W-:Y:S01]  /*0950*/  @!P6 FMUL R32, R32, 16777216 ;  /* 0x4b8000002020e820 */ /* 0x000fe20000400000 */
[----:B------:R-:W0:Y:S01]  /*0960*/  MUFU.RCP R20, R20 ;  /* 0x0000001400147308 */ /* 0x000e220000001000 */
[----:B------:R-:W1:Y:S01]  /*0970*/  S2UR UR5, SR_CgaCtaId ;  /* 0x00000000000579c3 */ /* 0x000e620000008800 */
[----:B------:R-:W-:-:S06]  /*0980*/  FSEL R31, R31, 1, P5 ;  /* 0x3f8000001f1f7808 */ /* 0x000fcc0002800000 */
[----:B------:R-:W3:Y:S08]  /*0990*/  MUFU.RCP R23, R23 ;  /* 0x0000001700177308 */ /* 0x000ef00000001000 */
[----:B------:R-:W5:Y:S08]  /*09a0*/  MUFU.RCP R32, R32 ;  /* 0x0000002000207308 */ /* 0x000f700000001000 */
[----:B------:R-:W1:Y:S01]  /*09b0*/  MUFU.RCP R22, R22 ;  /* 0x0000001600167308 */ /* 0x000e620000001000 */
[----:B------:R-:W-:Y:S01]  /*09c0*/  @!P2 FMUL R21, R21, 16777216 ;  /* 0x4b8000001515a820 */ /* 0x000fe20000400000 */
[----:B------:R-:W-:Y:S01]  /*09d0*/  @!P4 FMUL R34, R34, 16777216 ;  /* 0x4b8000002222c820 */ /* 0x000fe20000400000 */
[----:B------:R-:W-:Y:S01]  /*09e0*/  @!P6 FMUL R31, R31, 16777216 ;  /* 0x4b8000001f1fe820 */ /* 0x000fe20000400000 */
[----:B------:R-:W-:Y:S01]  /*09f0*/  @!P3 FMUL R33, R33, 16777216 ;  /* 0x4b8000002121b820 */ /* 0x000fe20000400000 */
[----:B--2---:R-:W-:Y:S01]  /*0a00*/  FADD R13, -R25, R13 ;  /* 0x0000000d190d7221 */ /* 0x004fe20000000100 */
[----:B------:R-:W-:Y:S01]  /*0a10*/  FADD R25, -R24, R12 ;  /* 0x0000000c18197221 */ /* 0x000fe20000000100 */
[----:B0-----:R-:W-:Y:S01]  /*0a20*/  FMUL R20, R20, R21 ;  /* 0x0000001514147220 */ /* 0x001fe20000400000 */
[----:B------:R-:W-:Y:S01]  /*0a30*/  FADD R15, -R27, R15 ;  /* 0x0000000f1b0f7221 */ /* 0x000fe20000000100 */
[----:B------:R-:W-:Y:S01]  /*0a40*/  FADD R14, -R26, R14 ;  /* 0x0000000e1a0e7221 */ /* 0x000fe20000000100 */
[----:B---3--:R-:W-:Y:S01]  /*0a50*/  FMUL R23, R23, R34 ;  /* 0x0000002217177220 */ /* 0x008fe20000400000 */
[----:B-----5:R-:W-:Y:S01]  /*0a60*/  FMUL R32, R32, R31 ;  /* 0x0000001f20207220 */ /* 0x020fe20000400000 */
[----:B------:R-:W-:Y:S01]  /*0a70*/  FMUL R25, R20, R25 ;  /* 0x0000001914197220 */ /* 0x000fe20000400000 */
[----:B-1----:R-:W-:Y:S01]  /*0a80*/  FMUL R22, R22, R33 ;  /* 0x0000002116167220 */ /* 0x002fe20000400000 */
[----:B------:R-:W-:Y:S01]  /*0a90*/  FMUL R23, R23, R14 ;  /* 0x0000000e17177220 */ /* 0x000fe20000400000 */
[----:B------:R-:W-:-:S02]  /*0aa0*/  FMUL R32, R32, R15 ;  /* 0x0000000f20207220 */ /* 0x000fc40000400000 */
[----:B------:R-:W-:Y:S01]  /*0ab0*/  FMUL R22, R22, R13 ;  /* 0x0000000d16167220 */ /* 0x000fe20000400000 */
[----:B------:R-:W-:Y:S01]  /*0ac0*/  UMOV UR4, 0x400 ;  /* 0x0000040000047882 */ /* 0x000fe20000000000 */
[----:B------:R-:W-:Y:S01]  /*0ad0*/  FSETP.GEU.AND P0, PT, R16, RZ, PT ;  /* 0x000000ff1000720b */ /* 0x000fe20003f0e000 */
[----:B------:R-:W-:Y:S01]  /*0ae0*/  UPRMT UR4, UR5, 0x654, UR4 ;  /* 0x0000065405047896 */ /* 0x000fe20008000004 */
[----:B------:R-:W-:Y:S02]  /*0af0*/  FSETP.GEU.AND P2, PT, R17, RZ, PT ;  /* 0x000000ff1100720b */ /* 0x000fe40003f4e000 */
[----:B------:R-:W-:Y:S02]  /*0b00*/  FSETP.GEU.AND P3, PT, R18, RZ, PT ;  /* 0x000000ff1200720b */ /* 0x000fe40003f6e000 */
[----:B------:R-:W-:Y:S02]  /*0b10*/  FSETP.GEU.AND P4, PT, R19, RZ, PT ;  /* 0x000000ff1300720b */ /* 0x000fe40003f8e000 */
[----:B------:R-:W-:-:S02]  /*0b20*/  FSEL R21, R16, RZ, P0 ;  /* 0x000000ff10157208 */ /* 0x000fc40000000000 */
[----:B------:R-:W-:Y:S02]  /*0b30*/  FSEL R17, R17, RZ, P2 ;  /* 0x000000ff11117208 */ /* 0x000fe40001000000 */
[----:B------:R-:W-:Y:S02]  /*0b40*/  FSEL R15, R18, RZ, P3 ;  /* 0x000000ff120f7208 */ /* 0x000fe40001800000 */
[----:B------:R-:W-:Y:S02]  /*0b50*/  FSEL R19, R19, RZ, P4 ;  /* 0x000000ff13137208 */ /* 0x000fe40002000000 */
[----:B------:R-:W-:Y:S01]  /*0b60*/  ISETP.GE.AND P6, PT, R2, 0x100, PT ;  /* 0x000001000200780c */ /* 0x000fe20003fc6270 */
[----:B----4-:R-:W-:Y:S01]  /*0b70*/  FFMA R4, R25, R4, R8 ;  /* 0x0000000419047223 */ /* 0x010fe20000000008 */
[----:B------:R-:W-:Y:S01]  /*0b80*/  FFMA R7, R32, R7, R11 ;  /* 0x0000000720077223 */ /* 0x000fe2000000000b */
[----:B------:R-:W-:Y:S01]  /*0b90*/  FFMA R23, R23, R6, R10 ;  /* 0x0000000617177223 */ /* 0x000fe2000000000a */
[----:B------:R-:W-:Y:S01]  /*0ba0*/  FFMA R9, R22, R5, R9 ;  /* 0x0000000516097223 */ /* 0x000fe20000000009 */
[----:B------:R-:W-:-:S02]  /*0bb0*/  LOP3.LUT R6, R28, 0x4, RZ, 0xfc, !PT ;  /* 0x000000041c067812 */ /* 0x000fc400078efcff */
[----:B------:R-:W-:Y:S02]  /*0bc0*/  FSETP.GEU.AND P5, PT, R4, RZ, PT ;  /* 0x000000ff0400720b */ /* 0x000fe40003fae000 */
[----:B------:R-:W-:Y:S02]  /*0bd0*/  FSETP.GEU.AND P0, PT, R9, RZ, PT ;  /* 0x000000ff0900720b */ /* 0x000fe40003f0e000 */
[----:B------:R-:W-:Y:S02]  /*0be0*/  FSETP.GEU.AND P2, PT, R23, RZ, PT ;  /* 0x000000ff1700720b */ /* 0x000fe40003f4e000 */
[----:B------:R-:W-:Y:S02]  /*0bf0*/  FSETP.GEU.AND P3, PT, R7, RZ, PT ;  /* 0x000000ff0700720b */ /* 0x000fe40003f6e000 */
[----:B------:R-:W-:Y:S02]  /*0c00*/  LEA R28, R28, UR4, 0x3 ;  /* 0x000000041c1c7c11 */ /* 0x000fe4000f8e18ff */
[----:B------:R-:W-:-:S02]  /*0c10*/  LEA R5, R6, UR4, 0x3 ;  /* 0x0000000406057c11 */ /* 0x000fc4000f8e18ff */
[----:B------:R-:W-:Y:S02]  /*0c20*/  FSEL R16, R4, RZ, P5 ;  /* 0x000000ff04107208 */ /* 0x000fe40002800000 */
[----:B------:R-:W-:Y:S02]  /*0c30*/  FSEL R10, R9, RZ, P0 ;  /* 0x000000ff090a7208 */ /* 0x000fe40000000000 */
[----:B------:R-:W-:Y:S02]  /*0c40*/  FSEL R11, R23, RZ, P2 ;  /* 0x000000ff170b7208 */ /* 0x000fe40001000000 */
[----:B------:R-:W-:Y:S01]  /*0c50*/  FSEL R13, R7, RZ, P3 ;  /* 0x000000ff070d7208 */ /* 0x000fe20001800000 */
[----:B------:R-:W-:Y:S04]  /*0c60*/  STS [R28], R21 ;  /* 0x000000151c007388 */ /* 0x000fe80000000800 */
[----:B------:R-:W-:Y:S04]  /*0c70*/  STS [R28+0x8], R17 ;  /* 0x000008111c007388 */ /* 0x000fe80000000800 */
[----:B------:R-:W-:Y:S04]  /*0c80*/  STS [R28+0x10], R15 ;  /* 0x0000100f1c007388 */ /* 0x000fe80000000800 */
[----:B------:R-:W-:Y:S04]  /*0c90*/  STS [R28+0x18], R19 ;  /* 0x000018131c007388 */ /* 0x000fe80000000800 */
[----:B------:R0:W-:Y:S04]  /*0ca0*/  STS [R5], R16 ;  /* 0x0000001005007388 */ /* 0x0001e80000000800 */
[----:B------:R-:W-:Y:S04]  /*0cb0*/  STS [R28+0x28], R10 ;  /* 0x0000280a1c007388 */ /* 0x000fe80000000800 */
[----:B------:R-:W-:Y:S04]  /*0cc0*/  STS [R28+0x30], R11 ;  /* 0x0000300b1c007388 */ /* 0x000fe80000000800 */
[----:B------:R-:W-:Y:S01]  /*0cd0*/  STS [R28+0x38], R13 ;  /* 0x0000380d1c007388 */ /* 0x000fe20000000800 */
[----:B------:R-:W-:-:S04]  /*0ce0*/  LOP3.LUT R6, R0, 0x7f, RZ, 0xc0, !PT ;  /* 0x0000007f00067812 */ /* 0x000fc800078ec0ff */
[C---:B------:R-:W-:Y:S02]  /*0cf0*/  LOP3.LUT R4, R6.reuse, 0x80, RZ, 0xfc, !PT ;  /* 0x0000008006047812 */ /* 0x040fe400078efcff */
[----:B------:R-:W-:Y:S01]  /*0d00*/  LEA R12, R6, UR4, 0x3 ;  /* 0x00000004060c7c11 */ /* 0x000fe2000f8e18ff */
[----:B------:R-:W-:Y:S01]  /*0d10*/  BAR.SYNC.DEFER_BLOCKING 0x0 ;  /* 0x0000000000007b1d */ /* 0x000fe20000010000 */
[----:B------:R-:W-:-:S07]  /*0d20*/  LEA R14, R4, UR4, 0x3 ;  /* 0x00000004040e7c11 */ /* 0x000fce000f8e18ff */
[----:B0-----:R-:W0:Y:S01]  /*0d30*/  LDC.64 R4, c[0x0][0x238] ;  /* 0x00008e00ff047b82 */ /* 0x001e220000000a00 */
[----:B------:R1:W2:Y:S04]  /*0d40*/  LDS R27, [R12] ;  /* 0x000000000c1b7984 */ /* 0x0002a80000000800 */
[----:B------:R3:W4:Y:S01]  /*0d50*/  LDS R31, [R14] ;  /* 0x000000000e1f7984 */ /* 0x0007220000000800 */
[----:B------:R-:W-:Y:S02]  /*0d60*/  LOP3.LUT R9, R29, 0x7f, R0, 0xf8, !PT ;  /* 0x0000007f1d097812 */ /* 0x000fe400078ef800 */
[----:B------:R-:W-:Y:S02]  /*0d70*/  LOP3.LUT R7, R29, 0x80, R6, 0xfe, !PT ;  /* 0x000000801d077812 */ /* 0x000fe400078efe06 */
[C---:B------:R-:W-:Y:S01]  /*0d80*/  ISETP.LT.AND P4, PT, R9.reuse, 0xa00, !P6 ;  /* 0x00000a000900780c */ /* 0x040fe20007781270 */
[--C-:B------:R-:W-:Y:S01]  /*0d90*/  IMAD R9, R9, 0x100, R2.reuse ;  /* 0x0000010009097824 */ /* 0x100fe200078e0202 */
[C---:B------:R-:W-:Y:S01]  /*0da0*/  ISETP.LT.AND P5, PT, R7.reuse, 0xa00, !P6 ;  /* 0x00000a000700780c */ /* 0x040fe200077a1270 */
[----:B------:R-:W-:-:S02]  /*0db0*/  IMAD R23, R7, 0x100, R2 ;  /* 0x0000010007177824 */ /* 0x000fc400078e0202 */
[----:B0-----:R-:W-:Y:S01]  /*0dc0*/  IMAD.WIDE R8, R9, 0x4, R4 ;  /* 0x0000000409087825 */ /* 0x001fe200078e0204 */
[----:B-1----:R-:W-:-:S03]  /*0dd0*/  LOP3.LUT R12, R6, 0x100, RZ, 0xfc, !PT ;  /* 0x00000100060c7812 */ /* 0x002fc600078efcff */
[----:B------:R-:W-:Y:S01]  /*0de0*/  IMAD.WIDE R22, R23, 0x4, R4 ;  /* 0x0000000417167825 */ /* 0x000fe200078e0204 */
[----:B------:R-:W-:Y:S02]  /*0df0*/  FSETP.GTU.AND P2, PT, R21, RZ, PT ;  /* 0x000000ff1500720b */ /* 0x000fe40003f4c000 */
[----:B------:R-:W-:Y:S02]  /*0e00*/  FSETP.GTU.AND P0, PT, R17, RZ, PT ;  /* 0x000000ff1100720b */ /* 0x000fe40003f0c000 */
[----:B------:R-:W-:Y:S02]  /*0e10*/  FSETP.GTU.AND P3, PT, R15, RZ, PT ;  /* 0x000000ff0f00720b */ /* 0x000fe40003f6c000 */
[----:B------:R-:W-:Y:S02]  /*0e20*/  LOP3.LUT R15, R29, 0x380, R6, 0xfe, !PT ;  /* 0x000003801d0f7812 */ /* 0x000fe400078efe06 */
[----:B------:R-:W-:Y:S02]  /*0e30*/  LOP3.LUT R25, R29, 0x300, R6, 0xfe, !PT ;  /* 0x000003001d197812 */ /* 0x000fe400078efe06 */
[----:B------:R-:W-:-:S02]  /*0e40*/  LOP3.LUT R21, R29, 0x280, R6, 0xfe, !PT ;  /* 0x000002801d157812 */ /* 0x000fc400078efe06 */
[----:B------:R-:W-:Y:S02]  /*0e50*/  LOP3.LUT R17, R29, 0x180, R6, 0xfe, !PT ;  /* 0x000001801d117812 */ /* 0x000fe400078efe06 */
[----:B------:R-:W-:Y:S02]  /*0e60*/  LOP3.LUT R7, R6, 0x280, RZ, 0xfc, !PT ;  /* 0x0000028006077812 */ /* 0x000fe400078efcff */
[----:B---3--:R-:W-:Y:S01]  /*0e70*/  LEA R14, R12, UR4, 0x3 ;  /* 0x000000040c0e7c11 */ /* 0x008fe2000f8e18ff */
[----:B--2---:R0:W-:Y:S01]  /*0e80*/  @P4 STG.E desc[UR6][R8.64], R27 ;  /* 0x0000001b08004986 */ /* 0x0041e2000c101906 */
[----:B------:R-:W-:Y:S02]  /*0e90*/  FSETP.GTU.AND P4, PT, R19, RZ, PT ;  /* 0x000000ff1300720b */ /* 0x000fe40003f8c000 */
[----:B------:R-:W-:Y:S01]  /*0ea0*/  LOP3.LUT R19, R29, 0x200, R6, 0xfe, !PT ;  /* 0x000002001d137812 */ /* 0x000fe200078efe06 */
[----:B----4-:R1:W-:Y:S01]  /*0eb0*/  @P5 STG.E desc[UR6][R22.64], R31 ;  /* 0x0000001f16005986 */ /* 0x0103e2000c101906 */
[----:B------:R-:W-:-:S02]  /*0ec0*/  FSETP.GTU.AND P5, PT, R16, RZ, PT ;  /* 0x000000ff1000720b */ /* 0x000fc40003fac000 */
[----:B------:R-:W-:Y:S02]  /*0ed0*/  LOP3.LUT R29, R29, 0x100, R6, 0xfe, !PT ;  /* 0x000001001d1d7812 */ /* 0x000fe400078efe06 */
[C---:B0-----:R-:W-:Y:S02]  /*0ee0*/  LOP3.LUT R9, R6.reuse, 0x180, RZ, 0xfc, !PT ;  /* 0x0000018006097812 */ /* 0x041fe400078efcff */
[C---:B------:R-:W-:Y:S02]  /*0ef0*/  LOP3.LUT R8, R6.reuse, 0x200, RZ, 0xfc, !PT ;  /* 0x0000020006087812 */ /* 0x040fe400078efcff */
[----:B------:R-:W-:Y:S02]  /*0f00*/  LOP3.LUT R0, R6, 0x300, RZ, 0xfc, !PT ;  /* 0x0000030006007812 */ /* 0x000fe400078efcff */
[----:B------:R-:W-:Y:S02]  /*0f10*/  LEA R16, R9, UR4, 0x3 ;  /* 0x0000000409107c11 */ /* 0x000fe4000f8e18ff */
[----:B------:R-:W-:Y:S01]  /*0f20*/  LEA R12, R8, UR4, 0x3 ;  /* 0x00000004080c7c11 */ /* 0x000fe2000f8e18ff */
[----:B------:R-:W0:Y:S01]  /*0f30*/  LDS R9, [R14] ;  /* 0x000000000e097984 */ /* 0x000e220000000800 */
[----:B------:R-:W-:-:S02]  /*0f40*/  LOP3.LUT R6, R6, 0x380, RZ, 0xfc, !PT ;  /* 0x0000038006067812 */ /* 0x000fc400078efcff */
[----:B------:R-:W-:Y:S01]  /*0f50*/  LEA R7, R7, UR4, 0x3 ;  /* 0x0000000407077c11 */ /* 0x000fe2000f8e18ff */
[----:B------:R2:W3:Y:S01]  /*0f60*/  LDS R8, [R16] ;  /* 0x0000000010087984 */ /* 0x0004e20000000800 */
[----:B------:R-:W-:Y:S02]  /*0f70*/  LEA R18, R0, UR4, 0x3 ;  /* 0x0000000400127c11 */ /* 0x000fe4000f8e18ff */
[----:B------:R-:W-:Y:S01]  /*0f80*/  LEA R0, R6, UR4, 0x3 ;  /* 0x0000000406007c11 */ /* 0x000fe2000f8e18ff */
[----:B------:R-:W4:Y:S01]  /*0f90*/  LDS R12, [R12] ;  /* 0x000000000c0c7984 */ /* 0x000f220000000800 */
[----:B------:R-:W-:Y:S02]  /*0fa0*/  SEL R20, RZ, 0x1, P4 ;  /* 0x00000001ff147807 */ /* 0x000fe40002000000 */
[----:B------:R-:W-:Y:S01]  /*0fb0*/  SEL R27, RZ, 0x1, P3 ;  /* 0x00000001ff1b7807 */ /* 0x000fe20001800000 */
[----:B------:R-:W5:Y:S01]  /*0fc0*/  LDS R7, [R7] ;  /* 0x0000000007077984 */ /* 0x000f620000000800 */
[----:B-1----:R-:W-:Y:S01]  /*0fd0*/  SEL R31, RZ, 0x1, P2 ;  /* 0x00000001ff1f7807 */ /* 0x002fe20001000000 */
[----:B------:R-:W-:Y:S01]  /*0fe0*/  IMAD R23, R15, 0x100, R2 ;  /* 0x000001000f177824 */ /* 0x000fe200078e0202 */
[----:B------:R-:W-:Y:S01]  /*0ff0*/  SEL R33, RZ, 0x1, P5 ;  /* 0x00000001ff217807 */ /* 0x000fe20002800000 */
[----:B------:R1:W0:Y:S01]  /*1000*/  LDS R6, [R18] ;  /* 0x0000000012067984 */ /* 0x0002220000000800 */
[----:B------:R-:W-:-:S03]  /*1010*/  ULDC.64 UR4, c[0x0][0x240] ;  /* 0x0000900000047ab9 */ /* 0x000fc60000000a00 */
[----:B------:R-:W1:Y:S01]  /*1020*/  LDS R0, [R0] ;  /* 0x0000000000007984 */ /* 0x000e620000000800 */
[----:B------:R-:W-:Y:S02]  /*1030*/  FSETP.GTU.AND P4, PT, R10, RZ, PT ;  /* 0x000000ff0a00720b */ /* 0x000fe40003f8c000 */
[----:B------:R-:W-:Y:S02]  /*1040*/  FSETP.GTU.AND P3, PT, R11, RZ, PT ;  /* 0x000000ff0b00720b */ /* 0x000fe40003f6c000 */
[----:B------:R-:W-:Y:S02]  /*1050*/  SEL R10, RZ, 0x1, P0 ;  /* 0x00000001ff0a7807 */ /* 0x000fe40000000000 */
[----:B------:R-:W-:Y:S01]  /*1060*/  FSETP.GTU.AND P0, PT, R13, RZ, PT ;  /* 0x000000ff0d00720b */ /* 0x000fe20003f0c000 */
[C---:B------:R-:W-:Y:S01]  /*1070*/  IMAD R13, R25.reuse, 0x100, R2 ;  /* 0x00000100190d7824 */ /* 0x040fe200078e0202 */
[----:B------:R-:W-:Y:S02]  /*1080*/  ISETP.LT.AND P2, PT, R25, 0xa00, !P6 ;  /* 0x00000a001900780c */ /* 0x000fe40007741270 */
[----:B--2---:R-:W-:-:S02]  /*1090*/  SEL R16, RZ, 0x1, P4 ;  /* 0x00000001ff107807 */ /* 0x004fc40002000000 */
[----:B------:R-:W-:Y:S02]  /*10a0*/  ISETP.LT.AND P5, PT, R29, 0xa00, !P6 ;  /* 0x00000a001d00780c */ /* 0x000fe400077a1270 */
[----:B------:R-:W-:Y:S02]  /*10b0*/  SEL R25, RZ, 0x1, P3 ;  /* 0x00000001ff197807 */ /* 0x000fe40001800000 */
[----:B------:R-:W-:Y:S02]  /*10c0*/  ISETP.LT.AND P4, PT, R17, 0xa00, !P6 ;  /* 0x00000a001100780c */ /* 0x000fe40007781270 */
[----:B------:R-:W-:Y:S01]  /*10d0*/  ISETP.LT.AND P3, PT, R19, 0xa00, !P6 ;  /* 0x00000a001300780c */ /* 0x000fe20007761270 */
[--C-:B------:R-:W-:Y:S01]  /*10e0*/  IMAD R11, R29, 0x100, R2.reuse ;  /* 0x000001001d0b7824 */ /* 0x100fe200078e0202 */
[----:B------:R-:W-:Y:S01]  /*10f0*/  SEL R14, RZ, 0x1, P0 ;  /* 0x00000001ff0e7807 */ /* 0x000fe20000000000 */
[--C-:B------:R-:W-:Y:S01]  /*1100*/  IMAD R17, R17, 0x100, R2.reuse ;  /* 0x0000010011117824 */ /* 0x100fe200078e0202 */
[----:B------:R-:W-:Y:S01]  /*1110*/  ISETP.LT.AND P0, PT, R21, 0xa00, !P6 ;  /* 0x00000a001500780c */ /* 0x000fe20007701270 */
[----:B------:R-:W-:Y:S01]  /*1120*/  IMAD R19, R19, 0x100, R2 ;  /* 0x0000010013137824 */ /* 0x000fe200078e0202 */
[----:B------:R-:W-:-:S02]  /*1130*/  ISETP.LT.AND P6, PT, R15, 0xa00, !P6 ;  /* 0x00000a000f00780c */ /* 0x000fc400077c1270 */
[----:B------:R-:W-:Y:S01]  /*1140*/  PRMT R31, R31, 0x3340, R10 ;  /* 0x000033401f1f7816 */ /* 0x000fe2000000000a */
[----:B------:R-:W-:Y:S01]  /*1150*/  IMAD.WIDE R10, R11, 0x4, R4 ;  /* 0x000000040b0a7825 */ /* 0x000fe200078e0204 */
[----:B------:R-:W-:Y:S02]  /*1160*/  PRMT R25, R25, 0x3340, R14 ;  /* 0x0000334019197816 */ /* 0x000fe4000000000e */
[----:B------:R-:W-:Y:S01]  /*1170*/  PRMT R24, R33, 0x3340, R16 ;  /* 0x0000334021187816 */ /* 0x000fe20000000010 */
[----:B------:R-:W-:Y:S02]  /*1180*/  IMAD R21, R21, 0x100, R2 ;  /* 0x0000010015157824 */ /* 0x000fe400078e0202 */
[----:B------:R-:W-:Y:S01]  /*1190*/  IMAD.WIDE R14, R17, 0x4, R4 ;  /* 0x00000004110e7825 */ /* 0x000fe200078e0204 */
[----:B------:R-:W-:-:S03]  /*11a0*/  PRMT R2, R27, 0x3340, R20 ;  /* 0x000033401b027816 */ /* 0x000fc60000000014 */
[--C-:B------:R-:W-:Y:S01]  /*11b0*/  IMAD.WIDE R16, R19, 0x4, R4.reuse ;  /* 0x0000000413107825 */ /* 0x100fe200078e0204 */
[----:B0-----:R0:W-:Y:S03]  /*11c0*/  @P5 STG.E desc[UR6][R10.64], R9 ;  /* 0x000000090a005986 */ /* 0x0011e6000c101906 */
[--C-:B-1----:R-:W-:Y:S01]  /*11d0*/  IMAD.WIDE R18, R21, 0x4, R4.reuse ;  /* 0x0000000415127825 */ /* 0x102fe200078e0204 */
[----:B---3--:R0:W-:Y:S03]  /*11e0*/  @P4 STG.E desc[UR6][R14.64], R8 ;  /* 0x000000080e004986 */ /* 0x0081e6000c101906 */
[----:B------:R-:W-:Y:S01]  /*11f0*/  IMAD.WIDE R20, R13, 0x4, R4 ;  /* 0x000000040d147825 */ /* 0x000fe200078e0204 */
[----:B----4-:R0:W-:Y:S01]  /*1200*/  @P3 STG.E desc[UR6][R16.64], R12 ;  /* 0x0000000c10003986 */ /* 0x0101e2000c101906 */
[----:B------:R-:W-:-:S02]  /*1210*/  IADD3 R22, P3, R3, UR4, RZ ;  /* 0x0000000403167c10 */ /* 0x000fc4000ff7e0ff */
[----:B------:R-:W-:Y:S01]  /*1220*/  IMAD.WIDE R4, R23, 0x4, R4 ;  /* 0x0000000417047825 */ /* 0x000fe200078e0204 */
[----:B-----5:R0:W-:Y:S01]  /*1230*/  @P0 STG.E desc[UR6][R18.64], R7 ;  /* 0x0000000712000986 */ /* 0x0201e2000c101906 */
[----:B------:R-:W-:-:S03]  /*1240*/  LEA.HI.X.SX32 R23, R3, UR5, 0x1, P3 ;  /* 0x0000000503177c11 */ /* 0x000fc600098f0eff */
[----:B------:R0:W-:Y:S01]  /*1250*/  @P2 STG.E desc[UR6][R20.64], R6 ;  /* 0x0000000614002986 */ /* 0x0001e2000c101906 */
[----:B------:R-:W-:-:S03]  /*1260*/  PRMT R2, R31, 0x5410, R2 ;  /* 0x000054101f027816 */ /* 0x000fc60000000002 */
[----:B------:R0:W-:Y:S01]  /*1270*/  @P6 STG.E desc[UR6][R4.64], R0 ;  /* 0x0000000004006986 */ /* 0x0001e2000c101906 */
[----:B------:R-:W-:Y:S01]  /*1280*/  PRMT R3, R24, 0x5410, R25 ;  /* 0x0000541018037816 */ /* 0x000fe20000000019 */
[----:B0-----:R-:W-:Y:S06]  /*1290*/  @!P1 EXIT ;  /* 0x000000000000994d */ /* 0x001fec0003800000 */
[----:B------:R-:W-:Y:S01]  /*12a0*/  STG.E.64 desc[UR6][R22.64], R2 ;  /* 0x0000000216007986 */ /* 0x000fe2000c101b06 */
[----:B------:R-:W-:Y:S05]  /*12b0*/  EXIT ;  /* 0x000000000000794d */ /* 0x000fea0003800000 */
.L_x_0:
[----:B------:R-:W-:-:S00]  /*12c0*/  BRA `(.L_x_0) ;  /* 0xfffffffc00fc7947 */ /* 0x000fc0000383ffff */
[----:B------:R-:W-:-:S00]  /*12d0*/  NOP ;  /* 0x0000000000007918 */ /* 0x000fc00000000000 */
        /* <DEDUP_REMOVED lines=10> */
.L_x_1:


//--------------------- .nv.global.init           --------------------------
	.section	.nv.global.init,"aw",@progbits
.nv.global.init:
	.type		_$_str,@object
	.size		_$_str,(_$_str_$_2 - _$_str)
_$_str:
        /*0000*/ 	.byte	0x5f, 0x5f, 0x43, 0x55, 0x44, 0x41, 0x5f, 0x46, 0x54, 0x5a, 0x00
	.type		_$_str_$_2,@object
	.size		_$_str_$_2,(.L_1 - _$_str_$_2)
_$_str_$_2:
        /*000b*/ 	.byte	0x5f, 0x5f, 0x43, 0x55, 0x44, 0x41, 0x5f, 0x50, 0x52, 0x45, 0x43, 0x5f, 0x53, 0x51, 0x52, 0x54
        /*001b*/ 	.byte	0x00
.L_1:


//--------------------- .nv.shared.triton_poi_fused__native_batch_norm_legit_no_training_relu_threshold_backward_24 --------------------------
	.section	.nv.shared.triton_poi_fused__native_batch_norm_legit_no_training_relu_threshold_backward_24,"aw",@nobits
	.sectionflags	@""
	.align	16
	.zero		1024


//--------------------- .nv.constant0.triton_poi_fused__native_batch_norm_legit_no_training_relu_threshold_backward_24 --------------------------
	.section	.nv.constant0.triton_poi_fused__native_batch_norm_legit_no_training_relu_threshold_backward_24,"a",@progbits
	.sectionflags	@""
	.align	4
.nv.constant0.triton_poi_fused__native_batch_norm_legit_no_training_relu_threshold_backward_24:
	.zero		592
